//
// Generated by NVIDIA NVVM Compiler
//
// Compiler Build ID: CL-36424714
// Cuda compilation tools, release 13.0, V13.0.88
// Based on NVVM 20.0.0
//

.version 9.0
.target sm_100
.address_size 64

	// .globl	_Z12vecAddkernelPfS_S_i

.visible .entry _Z12vecAddkernelPfS_S_i(
	.param .u64 .ptr .align 1 _Z12vecAddkernelPfS_S_i_param_0,
	.param .u64 .ptr .align 1 _Z12vecAddkernelPfS_S_i_param_1,
	.param .u64 .ptr .align 1 _Z12vecAddkernelPfS_S_i_param_2,
	.param .u32 _Z12vecAddkernelPfS_S_i_param_3
)
{
	.reg .pred 	%p<2>;
	.reg .b32 	%r<7>;
	.reg .b32 	%f<4>;
	.reg .b64 	%rd<11>;

	ld.param.u64 	%rd1, [_Z12vecAddkernelPfS_S_i_param_0];
	ld.param.u64 	%rd2, [_Z12vecAddkernelPfS_S_i_param_1];
	ld.param.u64 	%rd3, [_Z12vecAddkernelPfS_S_i_param_2];
	ld.param.u32 	%r2, [_Z12vecAddkernelPfS_S_i_param_3];
	mov.u32 	%r3, %tid.x;
	mov.u32 	%r4, %ntid.x;
	add.s32 	%r5, %r3, %r4;
	mov.u32 	%r6, %ctaid.x;
	add.s32 	%r1, %r5, %r6;
	setp.ge.s32 	%p1, %r1, %r2;
	@%p1 bra 	$L__BB0_2;
	cvta.to.global.u64 	%rd4, %rd1;
	cvta.to.global.u64 	%rd5, %rd2;
	cvta.to.global.u64 	%rd6, %rd3;
	mul.wide.s32 	%rd7, %r1, 4;
	add.s64 	%rd8, %rd4, %rd7;
	ld.global.f32 	%f1, [%rd8];
	add.s64 	%rd9, %rd5, %rd7;
	ld.global.f32 	%f2, [%rd9];
	add.f32 	%f3, %f1, %f2;
	add.s64 	%rd10, %rd6, %rd7;
	st.global.f32 	[%rd10], %f3;
$L__BB0_2:
	ret;

}


// ===== COMPILED SASS (sm_100) =====

	.target	sm_100

	.elftype	@"ET_EXEC"


//--------------------- .note.nv.tkinfo           --------------------------
	.section	.note.nv.tkinfo,"",@"SHT_NOTE"
	.sectionflags	@"SHF_NOTE_NV_TKINFO"
	.tkinfo
        /*0018*/ 	.word	0x00000002
        /*0030*/ 	.string	""
        /*0030*/ 	.string	"ptxas"
        /*0030*/ 	.string	"Cuda compilation tools, release 13.0, V13.0.88"
        /*0030*/ 	.string	"Build cuda_13.0.r13.0/compiler.36424714_0"
        /*0030*/ 	.string	"-arch sm_100 -m 64 "



//--------------------- .note.nv.cuinfo           --------------------------
	.section	.note.nv.cuinfo,"",@"SHT_NOTE"
	.sectionflags	@"SHF_NOTE_NV_CUINFO"
        /*0018*/ 	.short	0x0002
        /*001a*/ 	.short	0x0064
        /*001c*/ 	.short	0x0082
	.zero		2


//--------------------- .nv.info                  --------------------------
	.section	.nv.info,"",@"SHT_CUDA_INFO"
	.align	4


	//----- nvinfo : EIATTR_REGCOUNT
	.align		4
        /*0000*/ 	.byte	0x04, 0x2f
        /*0002*/ 	.short	(.L_1 - .L_0)
	.align		4
.L_0:
        /*0004*/ 	.word	index@(_Z12vecAddkernelPfS_S_i)
        /*0008*/ 	.word	0x0000000c


	//----- nvinfo : EIATTR_FRAME_SIZE
	.align		4
.L_1:
        /*000c*/ 	.byte	0x04, 0x11
        /*000e*/ 	.short	(.L_3 - .L_2)
	.align		4
.L_2:
        /*0010*/ 	.word	index@(_Z12vecAddkernelPfS_S_i)
        /*0014*/ 	.word	0x00000000


	//----- nvinfo : EIATTR_MIN_STACK_SIZE
	.align		4
.L_3:
        /*0018*/ 	.byte	0x04, 0x12
        /*001a*/ 	.short	(.L_5 - .L_4)
	.align		4
.L_4:
        /*001c*/ 	.word	index@(_Z12vecAddkernelPfS_S_i)
        /*0020*/ 	.word	0x00000000
.L_5:


//--------------------- .nv.compat                --------------------------
	.section	.nv.compat,"",@"SHT_CUDA_COMPAT_INFO"
	.align	4
        /*0000*/ 	.byte	0x02, 0x09, 0x00, 0x00, 0x02, 0x02, 0x01, 0x00, 0x02, 0x05, 0x05, 0x00, 0x03, 0x07, 0x01, 0x01
        /*0010*/ 	.byte	0x02, 0x03, 0x00, 0x00, 0x02, 0x06, 0x01, 0x00, 0x04, 0x0b, 0x08, 0x00, 0x09, 0x00, 0x00, 0x00
        /*0020*/ 	.byte	0x00, 0x00, 0x00, 0x00


//--------------------- .nv.info._Z12vecAddkernelPfS_S_i --------------------------
	.section	.nv.info._Z12vecAddkernelPfS_S_i,"",@"SHT_CUDA_INFO"
	.sectionflags	@""
	.align	4


	//----- nvinfo : EIATTR_CUDA_API_VERSION
	.align		4
        /*0000*/ 	.byte	0x04, 0x37
        /*0002*/ 	.short	(.L_7 - .L_6)
.L_6:
        /*0004*/ 	.word	0x00000082


	//----- nvinfo : EIATTR_KPARAM_INFO
	.align		4
.L_7:
        /*0008*/ 	.byte	0x04, 0x17
        /*000a*/ 	.short	(.L_9 - .L_8)
.L_8:
        /*000c*/ 	.word	0x00000000
        /*0010*/ 	.short	0x0003
        /*0012*/ 	.short	0x0018
        /*0014*/ 	.byte	0x00, 0xf0, 0x11, 0x00


	//----- nvinfo : EIATTR_KPARAM_INFO
	.align		4
.L_9:
        /*0018*/ 	.byte	0x04, 0x17
        /*001a*/ 	.short	(.L_11 - .L_10)
.L_10:
        /*001c*/ 	.word	0x00000000
        /*0020*/ 	.short	0x0002
        /*0022*/ 	.short	0x0010
        /*0024*/ 	.byte	0x00, 0xf5, 0x21, 0x00


	//----- nvinfo : EIATTR_KPARAM_INFO
	.align		4
.L_11:
        /*0028*/ 	.byte	0x04, 0x17
        /*002a*/ 	.short	(.L_13 - .L_12)
.L_12:
        /*002c*/ 	.word	0x00000000
        /*0030*/ 	.short	0x0001
        /*0032*/ 	.short	0x0008
        /*0034*/ 	.byte	0x00, 0xf5, 0x21, 0x00


	//----- nvinfo : EIATTR_KPARAM_INFO
	.align		4
.L_13:
        /*0038*/ 	.byte	0x04, 0x17
        /*003a*/ 	.short	(.L_15 - .L_14)
.L_14:
        /*003c*/ 	.word	0x00000000
        /*0040*/ 	.short	0x0000
        /*0042*/ 	.short	0x0000
        /*0044*/ 	.byte	0x00, 0xf5, 0x21, 0x00


	//----- nvinfo : EIATTR_SPARSE_MMA_MASK
	.align		4
.L_15:
        /*0048*/ 	.byte	0x03, 0x50
        /*004a*/ 	.short	0x0000


	//----- nvinfo : EIATTR_MAXREG_COUNT
	.align		4
        /*004c*/ 	.byte	0x03, 0x1b
        /*004e*/ 	.short	0x00ff


	//----- nvinfo : EIATTR_MERCURY_ISA_VERSION
	.align		4
        /*0050*/ 	.byte	0x03, 0x5f
        /*0052*/ 	.short	0x0101


	//----- nvinfo : EIATTR_VRC_CTA_INIT_COUNT
	.align		4
        /*0054*/ 	.byte	0x02, 0x4a
	.zero		1
	.zero		1


	//----- nvinfo : EIATTR_EXIT_INSTR_OFFSETS
	.align		4
        /*0058*/ 	.byte	0x04, 0x1c
        /*005a*/ 	.short	(.L_17 - .L_16)


	//   ....[0]....
.L_16:
        /*005c*/ 	.word	0x00000070


	//   ....[1]....
        /*0060*/ 	.word	0x00000130


	//----- nvinfo : EIATTR_CBANK_PARAM_SIZE
	.align		4
.L_17:
        /*0064*/ 	.byte	0x03, 0x19
        /*0066*/ 	.short	0x001c


	//----- nvinfo : EIATTR_PARAM_CBANK
	.align		4
        /*0068*/ 	.byte	0x04, 0x0a
        /*006a*/ 	.short	(.L_19 - .L_18)
	.align		4
.L_18:
        /*006c*/ 	.word	index@(.nv.constant0._Z12vecAddkernelPfS_S_i)
        /*0070*/ 	.short	0x0380
        /*0072*/ 	.short	0x001c


	//----- nvinfo : EIATTR_SW_WAR
	.align		4
.L_19:
        /*0074*/ 	.byte	0x04, 0x36
        /*0076*/ 	.short	(.L_21 - .L_20)
.L_20:
        /*0078*/ 	.word	0x00000008
.L_21:


//--------------------- .nv.callgraph             --------------------------
	.section	.nv.callgraph,"",@"SHT_CUDA_CALLGRAPH"
	.align	4
	.sectionentsize	8
	.align		4
        /*0000*/ 	.word	0x00000000
	.align		4
        /*0004*/ 	.word	0xffffffff
	.align		4
        /*0008*/ 	.word	0x00000000
	.align		4
        /*000c*/ 	.word	0xfffffffe
	.align		4
        /*0010*/ 	.word	0x00000000
	.align		4
        /*0014*/ 	.word	0xfffffffd
	.align		4
        /*0018*/ 	.word	0x00000000
	.align		4
        /*001c*/ 	.word	0xfffffffc


//--------------------- .text._Z12vecAddkernelPfS_S_i --------------------------
	.section	.text._Z12vecAddkernelPfS_S_i,"ax",@progbits
	.align	128
        .global         _Z12vecAddkernelPfS_S_i
        .type           _Z12vecAddkernelPfS_S_i,@function
        .size           _Z12vecAddkernelPfS_S_i,(.L_x_1 - _Z12vecAddkernelPfS_S_i)
        .other          _Z12vecAddkernelPfS_S_i,@"STO_CUDA_ENTRY STV_DEFAULT"
_Z12vecAddkernelPfS_S_i:
.text._Z12vecAddkernelPfS_S_i:
[----:B------:R-:W-:Y:S01]  /*0000*/  LDC R1, c[0x0][0x37c] ;  /* 0x0000df00ff017b82 */ /* 0x000fe20000000800 */
[----:B------:R-:W0:Y:S01]  /*0010*/  S2R R9, SR_TID.X ;  /* 0x0000000000097919 */ /* 0x000e220000002100 */
[----:B------:R-:W0:Y:S01]  /*0020*/  LDCU UR4, c[0x0][0x360] ;  /* 0x00006c00ff0477ac */ /* 0x000e220008000800 */
[----:B------:R-:W0:Y:S01]  /*0030*/  S2R R0, SR_CTAID.X ;  /* 0x0000000000007919 */ /* 0x000e220000002500 */
[----:B------:R-:W1:Y:S01]  /*0040*/  LDCU UR5, c[0x0][0x398] ;  /* 0x00007300ff0577ac */ /* 0x000e620008000800 */
[----:B0-----:R-:W-:-:S04]  /*0050*/  IADD3 R9, PT, PT, R0, UR4, R9 ;  /* 0x0000000400097c10 */ /* 0x001fc8000fffe009 */
[----:B-1----:R-:W-:-:S13]  /*0060*/  ISETP.GE.AND P0, PT, R9, UR5, PT ;  /* 0x0000000509007c0c */ /* 0x002fda000bf06270 */
[----:B------:R-:W-:Y:S05]  /*0070*/  @P0 EXIT ;  /* 0x000000000000094d */ /* 0x000fea0003800000 */
[----:B------:R-:W0:Y:S01]  /*0080*/  LDC.64 R2, c[0x0][0x380] ;  /* 0x0000e000ff027b82 */ /* 0x000e220000000a00 */
[----:B------:R-:W1:Y:S07]  /*0090*/  LDCU.64 UR4, c[0x0][0x358] ;  /* 0x00006b00ff0477ac */ /* 0x000e6e0008000a00 */
[----:B------:R-:W2:Y:S08]  /*00a0*/  LDC.64 R4, c[0x0][0x388] ;  /* 0x0000e200ff047b82 */ /* 0x000eb00000000a00 */
[----:B------:R-:W3:Y:S01]  /*00b0*/  LDC.64 R6, c[0x0][0x390] ;  /* 0x0000e400ff067b82 */ /* 0x000ee20000000a00 */
[----:B0-----:R-:W-:-:S06]  /*00c0*/  IMAD.WIDE R2, R9, 0x4, R2 ;  /* 0x0000000409027825 */ /* 0x001fcc00078e0202 */
[----:B-1----:R-:W4:Y:S01]  /*00d0*/  LDG.E R2, desc[UR4][R2.64] ;  /* 0x0000000402027981 */ /* 0x002f22000c1e1900 */
[----:B--2---:R-:W-:-:S06]  /*00e0*/  IMAD.WIDE R4, R9, 0x4, R4 ;  /* 0x0000000409047825 */ /* 0x004fcc00078e0204 */
[----:B------:R-:W4:Y:S01]  /*00f0*/  LDG.E R5, desc[UR4][R4.64] ;  /* 0x0000000404057981 */ /* 0x000f22000c1e1900 */
[----:B---3--:R-:W-:-:S04]  /*0100*/  IMAD.WIDE R6, R9, 0x4, R6 ;  /* 0x0000000409067825 */ /* 0x008fc800078e0206 */
[----:B----4-:R-:W-:-:S05]  /*0110*/  FADD R9, R2, R5 ;  /* 0x0000000502097221 */ /* 0x010fca0000000000 */
[----:B------:R-:W-:Y:S01]  /*0120*/  STG.E desc[UR4][R6.64], R9 ;  /* 0x0000000906007986 */ /* 0x000fe2000c101904 */
[----:B------:R-:W-:Y:S05]  /*0130*/  EXIT ;  /* 0x000000000000794d */ /* 0x000fea0003800000 */
.L_x_0:
[----:B------:R-:W-:-:S00]  /*0140*/  BRA `(.L_x_0) ;  /* 0xfffffffc00fc7947 */ /* 0x000fc0000383ffff */
[----:B------:R-:W-:-:S00]  /*0150*/  NOP ;  /* 0x0000000000007918 */ /* 0x000fc00000000000 */
        /* <DEDUP_REMOVED lines=10> */
.L_x_1:


//--------------------- .nv.shared.reserved.0     --------------------------
	.section	.nv.shared.reserved.0,"aw",@nobits
	.weak		__nv_reservedSMEM_offset_0_alias
	.size		__nv_reservedSMEM_offset_0_alias, 0, 64
	.other		__nv_reservedSMEM_offset_0_alias,@"STO_CUDA_RESERVED_SHARED STV_DEFAULT"
__nv_reservedSMEM_offset_0_alias:
	.zero		0
	.zero		64


//--------------------- .nv.constant0._Z12vecAddkernelPfS_S_i --------------------------
	.section	.nv.constant0._Z12vecAddkernelPfS_S_i,"a",@progbits
	.sectionflags	@""
	.align	4
.nv.constant0._Z12vecAddkernelPfS_S_i:
	.zero		924


//--------------------- SYMBOLS --------------------------

	.type		.nv.reservedSmem.offset0,@object
	.size		.nv.reservedSmem.offset0,0x4
